	.headerflags	@"EF_CUDA_TEXMODE_UNIFIED EF_CUDA_64BIT_ADDRESS EF_CUDA_ACCELERATORS EF_CUDA_SM90 EF_CUDA_VIRTUAL_SM(EF_CUDA_SM90)"
	.elftype	@"ET_EXEC"


//--------------------- .nv.info                  --------------------------
	.section	.nv.info,"",@"SHT_CUDA_INFO"
	.align	4


	//----- nvinfo : EIATTR_REGCOUNT
	.align		4
        /*0000*/ 	.byte	0x04, 0x2f
        /*0002*/ 	.short	(.L_1 - .L_0)
	.align		4
.L_0:
        /*0004*/ 	.word	index@(triton_poi_fused_mul_0)
        /*0008*/ 	.word	0x0000000a


	//----- nvinfo : EIATTR_MIN_STACK_SIZE
	.align		4
.L_1:
        /*000c*/ 	.byte	0x04, 0x12
        /*000e*/ 	.short	(.L_3 - .L_2)
	.align		4
.L_2:
        /*0010*/ 	.word	index@(triton_poi_fused_mul_0)
        /*0014*/ 	.word	0x00000000


	//----- nvinfo : EIATTR_FRAME_SIZE
	.align		4
.L_3:
        /*0018*/ 	.byte	0x04, 0x11
        /*001a*/ 	.short	(.L_5 - .L_4)
	.align		4
.L_4:
        /*001c*/ 	.word	index@(triton_poi_fused_mul_0)
        /*0020*/ 	.word	0x00000000


	//----- nvinfo : EIATTR_MIN_STACK_SIZE
	.align		4
.L_5:
        /*0024*/ 	.byte	0x04, 0x12
        /*0026*/ 	.short	(.L_7 - .L_6)
	.align		4
.L_6:
        /*0028*/ 	.word	index@(triton_poi_fused_mul_0)
        /*002c*/ 	.word	0x00000000
.L_7:


//--------------------- .nv.info.triton_poi_fused_mul_0 --------------------------
	.section	.nv.info.triton_poi_fused_mul_0,"",@"SHT_CUDA_INFO"
	.sectionflags	@""
	.align	4


	//----- nvinfo : EIATTR_CUDA_API_VERSION
	.align		4
        /*0000*/ 	.byte	0x04, 0x37
        /*0002*/ 	.short	(.L_9 - .L_8)
.L_8:
        /*0004*/ 	.word	0x0000007c


	//----- nvinfo : EIATTR_KPARAM_INFO
	.align		4
.L_9:
        /*0008*/ 	.byte	0x04, 0x17
        /*000a*/ 	.short	(.L_11 - .L_10)
.L_10:
        /*000c*/ 	.word	0x00000000
        /*0010*/ 	.short	0x0002
        /*0012*/ 	.short	0x0010
        /*0014*/ 	.byte	0x00, 0xf0, 0x11, 0x00


	//----- nvinfo : EIATTR_KPARAM_INFO
	.align		4
.L_11:
        /*0018*/ 	.byte	0x04, 0x17
        /*001a*/ 	.short	(.L_13 - .L_12)
.L_12:
        /*001c*/ 	.word	0x00000000
        /*0020*/ 	.short	0x0001
        /*0022*/ 	.short	0x0008
        /*0024*/ 	.byte	0x00, 0xf4, 0x21, 0x00


	//----- nvinfo : EIATTR_KPARAM_INFO
	.align		4
.L_13:
        /*0028*/ 	.byte	0x04, 0x17
        /*002a*/ 	.short	(.L_15 - .L_14)
.L_14:
        /*002c*/ 	.word	0x00000000
        /*0030*/ 	.short	0x0000
        /*0032*/ 	.short	0x0000
        /*0034*/ 	.byte	0x00, 0xf4, 0x21, 0x00


	//----- nvinfo : EIATTR_SPARSE_MMA_MASK
	.align		4
.L_15:
        /*0038*/ 	.byte	0x03, 0x50
        /*003a*/ 	.short	0x0000


	//----- nvinfo : EIATTR_MAXREG_COUNT
	.align		4
        /*003c*/ 	.byte	0x03, 0x1b
        /*003e*/ 	.short	0x00ff


	//----- nvinfo : EIATTR_EXIT_INSTR_OFFSETS
	.align		4
        /*0040*/ 	.byte	0x04, 0x1c
        /*0042*/ 	.short	(.L_17 - .L_16)


	//   ....[0]....
.L_16:
        /*0044*/ 	.word	0x00000100


	//   ....[1]....
        /*0048*/ 	.word	0x00000130


	//----- nvinfo : EIATTR_REQNTID
	.align		4
.L_17:
        /*004c*/ 	.byte	0x04, 0x10
        /*004e*/ 	.short	(.L_19 - .L_18)
.L_18:
        /*0050*/ 	.word	0x00000080
        /*0054*/ 	.word	0x00000001
        /*0058*/ 	.word	0x00000001


	//----- nvinfo : EIATTR_CRS_STACK_SIZE
	.align		4
.L_19:
        /*005c*/ 	.byte	0x04, 0x1e
        /*005e*/ 	.short	(.L_21 - .L_20)
.L_20:
        /*0060*/ 	.word	0x00000000


	//----- nvinfo : EIATTR_CBANK_PARAM_SIZE
	.align		4
.L_21:
        /*0064*/ 	.byte	0x03, 0x19
        /*0066*/ 	.short	0x0014


	//----- nvinfo : EIATTR_PARAM_CBANK
	.align		4
        /*0068*/ 	.byte	0x04, 0x0a
        /*006a*/ 	.short	(.L_23 - .L_22)
	.align		4
.L_22:
        /*006c*/ 	.word	index@(.nv.constant0.triton_poi_fused_mul_0)
        /*0070*/ 	.short	0x0210
        /*0072*/ 	.short	0x0014


	//----- nvinfo : EIATTR_SW_WAR
	.align		4
.L_23:
        /*0074*/ 	.byte	0x04, 0x36
        /*0076*/ 	.short	(.L_25 - .L_24)
.L_24:
        /*0078*/ 	.word	0x00000008
.L_25:


//--------------------- .nv.callgraph             --------------------------
	.section	.nv.callgraph,"",@"SHT_CUDA_CALLGRAPH"
	.align	4
	.sectionentsize	8
	.align		4
        /*0000*/ 	.word	0x00000000
	.align		4
        /*0004*/ 	.word	0xffffffff
	.align		4
        /*0008*/ 	.word	0x00000000
	.align		4
        /*000c*/ 	.word	0xfffffffe
	.align		4
        /*0010*/ 	.word	0x00000000
	.align		4
        /*0014*/ 	.word	0xfffffffd
	.align		4
        /*0018*/ 	.word	0x00000000
	.align		4
        /*001c*/ 	.word	0xfffffffc


//--------------------- .text.triton_poi_fused_mul_0 --------------------------
	.section	.text.triton_poi_fused_mul_0,"ax",@progbits
	.align	128
        .global         triton_poi_fused_mul_0
        .type           triton_poi_fused_mul_0,@function
        .size           triton_poi_fused_mul_0,(.L_x_3 - triton_poi_fused_mul_0)
        .other          triton_poi_fused_mul_0,@"STO_CUDA_ENTRY STV_DEFAULT"
triton_poi_fused_mul_0:
.text.triton_poi_fused_mul_0:
[----:B------:R-:W0:Y:S02]  /*0000*/  LDC R1, c[0x0][0x28] ;  /* 0x00000a00ff017b82 */ /* 0x000e240000000800 */
[----:B------:R-:W1:Y:S01]  /*0010*/  S2R R0, SR_TID.X ;  /* 0x0000000000007919 */ /* 0x000e620000002100 */
[----:B------:R-:W2:Y:S01]  /*0020*/  LDC.64 R4, c[0x0][0x218] ;  /* 0x00008600ff047b82 */ /* 0x000ea20000000a00 */
[----:B------:R-:W-:Y:S01]  /*0030*/  ULDC.64 UR4, c[0x0][0x208] ;  /* 0x0000820000047ab9 */ /* 0x000fe20000000a00 */
[----:B------:R-:W-:Y:S01]  /*0040*/  BSSY B0, `(.L_x_0) ;  /* 0x000000b000007945 */ /* 0x000fe20003800000 */
[----:B------:R-:W3:Y:S01]  /*0050*/  S2R R7, SR_CTAID.X ;  /* 0x0000000000077919 */ /* 0x000ee20000002500 */
[----:B------:R-:W-:Y:S01]  /*0060*/  HFMA2.MMA R2, -RZ, RZ, 0, 0 ;  /* 0x00000000ff027435 */ /* 0x000fe200000001ff */
[----:B-1----:R-:W-:-:S04]  /*0070*/  LOP3.LUT R0, R0, 0x7f, RZ, 0xc0, !PT ;  /* 0x0000007f00007812 */ /* 0x002fc800078ec0ff */
[----:B---3--:R-:W-:-:S04]  /*0080*/  LEA R7, R7, R0, 0x7 ;  /* 0x0000000007077211 */ /* 0x008fc800078e38ff */
[C---:B------:R-:W-:Y:S01]  /*0090*/  ISETP.GE.AND P0, PT, R7.reuse, 0x100, PT ;  /* 0x000001000700780c */ /* 0x040fe20003f06270 */
[----:B--2---:R-:W-:-:S12]  /*00a0*/  IMAD.WIDE R4, R7, 0x4, R4 ;  /* 0x0000000407047825 */ /* 0x004fd800078e0204 */
[----:B------:R-:W-:Y:S05]  /*00b0*/  @P0 BRA `(.L_x_1) ;  /* 0x00000000000c0947 */ /* 0x000fea0003800000 */
[----:B------:R-:W1:Y:S02]  /*00c0*/  LDC.64 R2, c[0x0][0x210] ;  /* 0x00008400ff027b82 */ /* 0x000e640000000a00 */
[----:B-1----:R-:W-:-:S06]  /*00d0*/  IMAD.WIDE R2, R7, 0x4, R2 ;  /* 0x0000000407027825 */ /* 0x002fcc00078e0202 */
[----:B------:R1:W5:Y:S02]  /*00e0*/  LDG.E R2, desc[UR4][R2.64] ;  /* 0x0000000402027981 */ /* 0x000364000c1e1900 */
.L_x_1:
[----:B------:R-:W-:Y:S05]  /*00f0*/  BSYNC B0 ;  /* 0x0000000000007941 */ /* 0x000fea0003800000 */
.L_x_0:
[----:B------:R-:W-:Y:S05]  /*0100*/  @P0 EXIT ;  /* 0x000000000000094d */ /* 0x000fea0003800000 */
[----:B-1---5:R-:W-:-:S05]  /*0110*/  FMUL R3, R2, 50 ;  /* 0x4248000002037820 */ /* 0x022fca0000400000 */
[----:B------:R-:W-:Y:S01]  /*0120*/  STG.E desc[UR4][R4.64], R3 ;  /* 0x0000000304007986 */ /* 0x000fe2000c101904 */
[----:B------:R-:W-:Y:S05]  /*0130*/  EXIT ;  /* 0x000000000000794d */ /* 0x000fea0003800000 */
.L_x_2:
[----:B------:R-:W-:-:S00]  /*0140*/  BRA `(.L_x_2) ;  /* 0xfffffffc00fc7947 */ /* 0x000fc0000383ffff */
[----:B------:R-:W-:-:S00]  /*0150*/  NOP ;  /* 0x0000000000007918 */ /* 0x000fc00000000000 */
        /* <DEDUP_REMOVED lines=10> */
.L_x_3:


//--------------------- .nv.constant0.triton_poi_fused_mul_0 --------------------------
	.section	.nv.constant0.triton_poi_fused_mul_0,"a",@progbits
	.sectionflags	@""
	.align	4
.nv.constant0.triton_poi_fused_mul_0:
	.zero		548
